	.headerflags	@"EF_CUDA_TEXMODE_UNIFIED EF_CUDA_64BIT_ADDRESS EF_CUDA_ACCELERATORS EF_CUDA_SM90 EF_CUDA_VIRTUAL_SM(EF_CUDA_SM90)"
	.elftype	@"ET_EXEC"


//--------------------- .nv.info                  --------------------------
	.section	.nv.info,"",@"SHT_CUDA_INFO"
	.align	4


	//----- nvinfo : EIATTR_REGCOUNT
	.align		4
        /*0000*/ 	.byte	0x04, 0x2f
        /*0002*/ 	.short	(.L_1 - .L_0)
	.align		4
.L_0:
        /*0004*/ 	.word	index@(triton_mm)
        /*0008*/ 	.word	0x00000030


	//----- nvinfo : EIATTR_MIN_STACK_SIZE
	.align		4
.L_1:
        /*000c*/ 	.byte	0x04, 0x12
        /*000e*/ 	.short	(.L_3 - .L_2)
	.align		4
.L_2:
        /*0010*/ 	.word	index@(triton_mm)
        /*0014*/ 	.word	0x00000000


	//----- nvinfo : EIATTR_FRAME_SIZE
	.align		4
.L_3:
        /*0018*/ 	.byte	0x04, 0x11
        /*001a*/ 	.short	(.L_5 - .L_4)
	.align		4
.L_4:
        /*001c*/ 	.word	index@(triton_mm)
        /*0020*/ 	.word	0x00000000


	//----- nvinfo : EIATTR_MIN_STACK_SIZE
	.align		4
.L_5:
        /*0024*/ 	.byte	0x04, 0x12
        /*0026*/ 	.short	(.L_7 - .L_6)
	.align		4
.L_6:
        /*0028*/ 	.word	index@(triton_mm)
        /*002c*/ 	.word	0x00000000
.L_7:


//--------------------- .nv.info.triton_mm        --------------------------
	.section	.nv.info.triton_mm,"",@"SHT_CUDA_INFO"
	.sectionflags	@""
	.align	4


	//----- nvinfo : EIATTR_CUDA_API_VERSION
	.align		4
        /*0000*/ 	.byte	0x04, 0x37
        /*0002*/ 	.short	(.L_9 - .L_8)
.L_8:
        /*0004*/ 	.word	0x0000007c


	//----- nvinfo : EIATTR_KPARAM_INFO
	.align		4
.L_9:
        /*0008*/ 	.byte	0x04, 0x17
        /*000a*/ 	.short	(.L_11 - .L_10)
.L_10:
        /*000c*/ 	.word	0x00000000
        /*0010*/ 	.short	0x0003
        /*0012*/ 	.short	0x0018
        /*0014*/ 	.byte	0x00, 0xf0, 0x11, 0x00


	//----- nvinfo : EIATTR_KPARAM_INFO
	.align		4
.L_11:
        /*0018*/ 	.byte	0x04, 0x17
        /*001a*/ 	.short	(.L_13 - .L_12)
.L_12:
        /*001c*/ 	.word	0x00000000
        /*0020*/ 	.short	0x0002
        /*0022*/ 	.short	0x0010
        /*0024*/ 	.byte	0x00, 0xf0, 0x21, 0x00


	//----- nvinfo : EIATTR_KPARAM_INFO
	.align		4
.L_13:
        /*0028*/ 	.byte	0x04, 0x17
        /*002a*/ 	.short	(.L_15 - .L_14)
.L_14:
        /*002c*/ 	.word	0x00000000
        /*0030*/ 	.short	0x0001
        /*0032*/ 	.short	0x0008
        /*0034*/ 	.byte	0x00, 0xf0, 0x21, 0x00


	//----- nvinfo : EIATTR_KPARAM_INFO
	.align		4
.L_15:
        /*0038*/ 	.byte	0x04, 0x17
        /*003a*/ 	.short	(.L_17 - .L_16)
.L_16:
        /*003c*/ 	.word	0x00000000
        /*0040*/ 	.short	0x0000
        /*0042*/ 	.short	0x0000
        /*0044*/ 	.byte	0x00, 0xf0, 0x21, 0x00


	//----- nvinfo : EIATTR_SPARSE_MMA_MASK
	.align		4
.L_17:
        /*0048*/ 	.byte	0x03, 0x50
        /*004a*/ 	.short	0x0000


	//----- nvinfo : EIATTR_MAXREG_COUNT
	.align		4
        /*004c*/ 	.byte	0x03, 0x1b
        /*004e*/ 	.short	0x00ff


	//----- nvinfo : EIATTR_EXIT_INSTR_OFFSETS
	.align		4
        /*0050*/ 	.byte	0x04, 0x1c
        /*0052*/ 	.short	(.L_19 - .L_18)


	//   ....[0]....
.L_18:
        /*0054*/ 	.word	0x00000040


	//   ....[1]....
        /*0058*/ 	.word	0x00007bd0


	//   ....[2]....
        /*005c*/ 	.word	0x00007c30


	//----- nvinfo : EIATTR_MAX_THREADS
	.align		4
.L_19:
        /*0060*/ 	.byte	0x04, 0x05
        /*0062*/ 	.short	(.L_21 - .L_20)
.L_20:
        /*0064*/ 	.word	0x00000100
        /*0068*/ 	.word	0x00000001
        /*006c*/ 	.word	0x00000001


	//----- nvinfo : EIATTR_CBANK_PARAM_SIZE
	.align		4
.L_21:
        /*0070*/ 	.byte	0x03, 0x19
        /*0072*/ 	.short	0x001c


	//----- nvinfo : EIATTR_PARAM_CBANK
	.align		4
        /*0074*/ 	.byte	0x04, 0x0a
        /*0076*/ 	.short	(.L_23 - .L_22)
	.align		4
.L_22:
        /*0078*/ 	.word	index@(.nv.constant0.triton_mm)
        /*007c*/ 	.short	0x0210
        /*007e*/ 	.short	0x001c


	//----- nvinfo : EIATTR_SW_WAR
	.align		4
.L_23:
        /*0080*/ 	.byte	0x04, 0x36
        /*0082*/ 	.short	(.L_25 - .L_24)
.L_24:
        /*0084*/ 	.word	0x00000008
.L_25:


//--------------------- .nv.callgraph             --------------------------
	.section	.nv.callgraph,"",@"SHT_CUDA_CALLGRAPH"
	.align	4
	.sectionentsize	8
	.align		4
        /*0000*/ 	.word	0x00000000
	.align		4
        /*0004*/ 	.word	0xffffffff
	.align		4
        /*0008*/ 	.word	0x00000000
	.align		4
        /*000c*/ 	.word	0xfffffffe
	.align		4
        /*0010*/ 	.word	0x00000000
	.align		4
        /*0014*/ 	.word	0xfffffffd
	.align		4
        /*0018*/ 	.word	0x00000000
	.align		4
        /*001c*/ 	.word	0xfffffffc


//--------------------- .text.triton_mm           --------------------------
	.section	.text.triton_mm,"ax",@progbits
	.sectionflags	@"SHF_BARRIERS=1"
	.align	128
        .global         triton_mm
        .type           triton_mm,@function
        .size           triton_mm,(.L_x_1 - triton_mm)
        .other          triton_mm,@"STO_CUDA_ENTRY STV_DEFAULT"
triton_mm:
.text.triton_mm:
[----:B------:R-:W1:Y:S02]  /*0000*/  LDC R1, c[0x0][0x28] ;  /* 0x00000a00ff017b82 */ /* 0x000e640000000800 */
[----:B------:R-:W2:Y:S02]  /*0010*/  LDC R12, c[0x0][0x228] ;  /* 0x00008a00ff0c7b82 */ /* 0x000ea40000000800 */
[----:B--2---:R-:W-:-:S05]  /*0020*/  IMAD R0, R12, 0x3000, RZ ;  /* 0x000030000c007824 */ /* 0x004fca00078e02ff */
[----:B------:R-:W-:-:S13]  /*0030*/  ISETP.NE.AND P0, PT, R0, RZ, PT ;  /* 0x000000ff0000720c */ /* 0x000fda0003f05270 */
[----:B------:R-:W-:Y:S05]  /*0040*/  @!P0 EXIT ;  /* 0x000000000000894d */ /* 0x000fea0003800000 */
[----:B------:R-:W2:Y:S01]  /*0050*/  S2R R10, SR_CTAID.X ;  /* 0x00000000000a7919 */ /* 0x000ea20000002500 */
[----:B------:R-:W-:Y:S01]  /*0060*/  VIADD R0, R12, 0x1f ;  /* 0x0000001f0c007836 */ /* 0x000fe20000000000 */
[----:B------:R-:W3:Y:S01]  /*0070*/  S2UR UR5, SR_CgaCtaId ;  /* 0x00000000000579c3 */ /* 0x000ee20000008800 */
[----:B------:R-:W-:Y:S01]  /*0080*/  UMOV UR4, 0x400 ;  /* 0x0000040000047882 */ /* 0x000fe20000000000 */
[----:B------:R-:W4:Y:S01]  /*0090*/  S2R R42, SR_TID.X ;  /* 0x00000000002a7919 */ /* 0x000f220000002100 */
[----:B------:R-:W-:Y:S01]  /*00a0*/  ULDC.64 UR6, c[0x0][0x208] ;  /* 0x0000820000067ab9 */ /* 0x000fe20000000a00 */
[----:B------:R-:W-:-:S04]  /*00b0*/  SHF.R.S32.HI R3, RZ, 0x1f, R0 ;  /* 0x0000001fff037819 */ /* 0x000fc80000011400 */
[----:B------:R-:W-:Y:S01]  /*00c0*/  LEA.HI R3, R3, R0, RZ, 0x5 ;  /* 0x0000000003037211 */ /* 0x000fe200078f28ff */
[----:B------:R-:W5:Y:S08]  /*00d0*/  LDC.64 R32, c[0x0][0x210] ;  /* 0x00008400ff207b82 */ /* 0x000f700000000a00 */
[----:B------:R-:W5:Y:S01]  /*00e0*/  LDC.64 R38, c[0x0][0x218] ;  /* 0x00008600ff267b82 */ /* 0x000f620000000a00 */
[----:B---3--:R-:W-:-:S03]  /*00f0*/  UPRMT UR4, UR5, 0x654, UR4 ;  /* 0x0000065405047896 */ /* 0x008fc60008000004 */
[----:B------:R-:W-:Y:S01]  /*0100*/  ULDC UR5, c[0x0][0x228] ;  /* 0x00008a0000057ab9 */ /* 0x000fe20000000800 */
[C---:B--2---:R-:W-:Y:S01]  /*0110*/  IMAD.HI R2, R10.reuse, 0x2aaaaaab, RZ ;  /* 0x2aaaaaab0a027827 */ /* 0x044fe200078e02ff */
[----:B------:R-:W-:Y:S02]  /*0120*/  IABS R11, R10 ;  /* 0x0000000a000b7213 */ /* 0x000fe40000000000 */
[----:B------:R-:W-:Y:S01]  /*0130*/  ISETP.GE.AND P1, PT, R10, RZ, PT ;  /* 0x000000ff0a00720c */ /* 0x000fe20003f26270 */
[C---:B----4-:R-:W-:Y:S01]  /*0140*/  IMAD.SHL.U32 R44, R42.reuse, 0x8, RZ ;  /* 0x000000082a2c7824 */ /* 0x050fe200078e00ff */
[----:B------:R-:W-:Y:S02]  /*0150*/  SHF.R.U32.HI R5, RZ, 0x1f, R2 ;  /* 0x0000001fff057819 */ /* 0x000fe40000011602 */
[----:B------:R-:W-:Y:S02]  /*0160*/  LOP3.LUT R14, R42, 0x1f, RZ, 0xc0, !PT ;  /* 0x0000001f2a0e7812 */ /* 0x000fe400078ec0ff */
[----:B------:R-:W-:-:S02]  /*0170*/  LEA.HI.SX32 R7, R2, R5, 0x18 ;  /* 0x0000000502077211 */ /* 0x000fc400078fc2ff */
[--C-:B------:R-:W-:Y:S02]  /*0180*/  SHF.R.U32.HI R43, RZ, 0x2, R42.reuse ;  /* 0x00000002ff2b7819 */ /* 0x100fe4000001162a */
[----:B------:R-:W-:Y:S01]  /*0190*/  SHF.R.U32.HI R45, RZ, 0x3, R42 ;  /* 0x00000003ff2d7819 */ /* 0x000fe2000001162a */
[----:B------:R-:W-:Y:S01]  /*01a0*/  IMAD.SHL.U32 R0, R7, 0x8, RZ ;  /* 0x0000000807007824 */ /* 0x000fe200078e00ff */
[----:B------:R-:W-:Y:S02]  /*01b0*/  LOP3.LUT R43, R43, 0x18, RZ, 0xc0, !PT ;  /* 0x000000182b2b7812 */ /* 0x000fe400078ec0ff */
[----:B------:R-:W-:Y:S02]  /*01c0*/  LOP3.LUT R45, R45, 0x10, RZ, 0xc0, !PT ;  /* 0x000000102d2d7812 */ /* 0x000fe400078ec0ff */
[----:B------:R-:W-:-:S04]  /*01d0*/  LEA.HI.SX32 R3, R3, -R0, 0x1b ;  /* 0x8000000003037211 */ /* 0x000fc800078fdaff */
[----:B------:R-:W-:-:S04]  /*01e0*/  VIMNMX R4, R3, 0x8, PT ;  /* 0x0000000803047848 */ /* 0x000fc80003fe0100 */
[-C--:B------:R-:W-:Y:S02]  /*01f0*/  IABS R5, R4.reuse ;  /* 0x0000000400057213 */ /* 0x080fe40000000000 */
[----:B------:R-:W-:Y:S02]  /*0200*/  IABS R13, R4 ;  /* 0x00000004000d7213 */ /* 0x000fe40000000000 */
[----:B------:R-:W2:Y:S03]  /*0210*/  I2F.RP R6, R5 ;  /* 0x0000000500067306 */ /* 0x000ea60000209400 */
[----:B------:R-:W-:-:S05]  /*0220*/  IMAD.MOV R13, RZ, RZ, -R13 ;  /* 0x000000ffff0d7224 */ /* 0x000fca00078e0a0d */
[----:B--2---:R-:W2:Y:S02]  /*0230*/  MUFU.RCP R6, R6 ;  /* 0x0000000600067308 */ /* 0x004ea40000001000 */
[----:B--2---:R-:W-:Y:S01]  /*0240*/  VIADD R2, R6, 0xffffffe ;  /* 0x0ffffffe06027836 */ /* 0x004fe20000000000 */
[----:B------:R-:W-:-:S05]  /*0250*/  IABS R6, R12 ;  /* 0x0000000c00067213 */ /* 0x000fca0000000000 */
[----:B------:R2:W3:Y:S02]  /*0260*/  F2I.FTZ.U32.TRUNC.NTZ R3, R2 ;  /* 0x0000000200037305 */ /* 0x0004e4000021f000 */
[----:B--2---:R-:W-:Y:S02]  /*0270*/  IMAD.MOV.U32 R2, RZ, RZ, RZ ;  /* 0x000000ffff027224 */ /* 0x004fe400078e00ff */
[----:B---3--:R-:W-:-:S04]  /*0280*/  IMAD.MOV R8, RZ, RZ, -R3 ;  /* 0x000000ffff087224 */ /* 0x008fc800078e0a03 */
[----:B------:R-:W-:-:S04]  /*0290*/  IMAD R9, R8, R5, RZ ;  /* 0x0000000508097224 */ /* 0x000fc800078e02ff */
[----:B------:R-:W-:Y:S02]  /*02a0*/  IMAD.HI.U32 R8, R3, R9, R2 ;  /* 0x0000000903087227 */ /* 0x000fe400078e0002 */
[----:B------:R-:W2:Y:S04]  /*02b0*/  I2F.RP R9, R6 ;  /* 0x0000000600097306 */ /* 0x000ea80000209400 */
[----:B------:R-:W-:-:S04]  /*02c0*/  IMAD.HI.U32 R2, R8, R11, RZ ;  /* 0x0000000b08027227 */ /* 0x000fc800078e00ff */
[----:B------:R-:W-:Y:S02]  /*02d0*/  IMAD R2, R2, R13, R11 ;  /* 0x0000000d02027224 */ /* 0x000fe400078e020b */
[----:B------:R-:W-:Y:S01]  /*02e0*/  IMAD R11, R7, -0x600, R10 ;  /* 0xfffffa00070b7824 */ /* 0x000fe200078e020a */
[----:B------:R-:W-:Y:S02]  /*02f0*/  LOP3.LUT R7, RZ, R4, RZ, 0x33, !PT ;  /* 0x00000004ff077212 */ /* 0x000fe400078e33ff */
[----:B------:R-:W-:Y:S01]  /*0300*/  ISETP.GT.U32.AND P0, PT, R5, R2, PT ;  /* 0x000000020500720c */ /* 0x000fe20003f04070 */
[----:B--2---:R-:W2:Y:S01]  /*0310*/  MUFU.RCP R9, R9 ;  /* 0x0000000900097308 */ /* 0x004ea20000001000 */
[----:B------:R-:W-:-:S05]  /*0320*/  IABS R15, R11 ;  /* 0x0000000b000f7213 */ /* 0x000fca0000000000 */
[----:B------:R-:W-:-:S04]  /*0330*/  IMAD.HI.U32 R8, R8, R15, RZ ;  /* 0x0000000f08087227 */ /* 0x000fc800078e00ff */
[----:B------:R-:W-:Y:S02]  /*0340*/  IMAD R10, R8, R13, R15 ;  /* 0x0000000d080a7224 */ /* 0x000fe400078e020f */
[----:B------:R-:W-:Y:S02]  /*0350*/  @!P0 IMAD.IADD R2, R2, 0x1, -R5 ;  /* 0x0000000102028824 */ /* 0x000fe400078e0a05 */
[----:B--2---:R-:W-:Y:S01]  /*0360*/  VIADD R3, R9, 0xffffffe ;  /* 0x0ffffffe09037836 */ /* 0x004fe20000000000 */
[C---:B------:R-:W-:Y:S02]  /*0370*/  ISETP.GT.U32.AND P2, PT, R5.reuse, R10, PT ;  /* 0x0000000a0500720c */ /* 0x040fe40003f44070 */
[----:B------:R-:W-:-:S03]  /*0380*/  ISETP.GT.U32.AND P0, PT, R5, R2, PT ;  /* 0x000000020500720c */ /* 0x000fc60003f04070 */
[----:B------:R-:W2:Y:S08]  /*0390*/  F2I.FTZ.U32.TRUNC.NTZ R3, R3 ;  /* 0x0000000300037305 */ /* 0x000eb0000021f000 */
[--C-:B------:R-:W-:Y:S02]  /*03a0*/  @!P2 IMAD.IADD R10, R10, 0x1, -R5.reuse ;  /* 0x000000010a0aa824 */ /* 0x100fe400078e0a05 */
[----:B------:R-:W-:Y:S01]  /*03b0*/  @!P0 IMAD.IADD R2, R2, 0x1, -R5 ;  /* 0x0000000102028824 */ /* 0x000fe200078e0a05 */
[----:B------:R-:W-:Y:S01]  /*03c0*/  ISETP.NE.AND P0, PT, R4, RZ, PT ;  /* 0x000000ff0400720c */ /* 0x000fe20003f05270 */
[----:B------:R-:W-:Y:S01]  /*03d0*/  @!P2 VIADD R8, R8, 0x1 ;  /* 0x000000010808a836 */ /* 0x000fe20000000000 */
[----:B------:R-:W-:Y:S01]  /*03e0*/  LOP3.LUT R4, R11, R4, RZ, 0x3c, !PT ;  /* 0x000000040b047212 */ /* 0x000fe200078e3cff */
[----:B------:R-:W-:Y:S01]  /*03f0*/  @!P1 IMAD.MOV R2, RZ, RZ, -R2 ;  /* 0x000000ffff029224 */ /* 0x000fe200078e0a02 */
[----:B------:R-:W-:Y:S01]  /*0400*/  ISETP.GE.U32.AND P1, PT, R10, R5, PT ;  /* 0x000000050a00720c */ /* 0x000fe20003f26070 */
[----:B--2---:R-:W-:Y:S01]  /*0410*/  IMAD.MOV R17, RZ, RZ, -R3 ;  /* 0x000000ffff117224 */ /* 0x004fe200078e0a03 */
[----:B------:R-:W-:-:S02]  /*0420*/  ISETP.GE.AND P3, PT, R4, RZ, PT ;  /* 0x000000ff0400720c */ /* 0x000fc40003f66270 */
[----:B------:R-:W-:Y:S02]  /*0430*/  SEL R9, R7, R2, !P0 ;  /* 0x0000000207097207 */ /* 0x000fe40004000000 */
[--C-:B------:R-:W-:Y:S02]  /*0440*/  SHF.R.U32.HI R2, RZ, 0x3, R42.reuse ;  /* 0x00000003ff027819 */ /* 0x100fe4000001162a */
[----:B------:R-:W-:Y:S01]  /*0450*/  SHF.R.U32.HI R10, RZ, 0x3, R42 ;  /* 0x00000003ff0a7819 */ /* 0x000fe2000001162a */
[----:B------:R-:W-:Y:S01]  /*0460*/  IMAD.IADD R9, R0, 0x1, R9 ;  /* 0x0000000100097824 */ /* 0x000fe200078e0209 */
[----:B------:R-:W-:Y:S01]  /*0470*/  SGXT.U32 R0, R2, 0x5 ;  /* 0x000000050200781a */ /* 0x000fe20000000000 */
[----:B------:R-:W-:Y:S01]  /*0480*/  IMAD.MOV.U32 R2, RZ, RZ, RZ ;  /* 0x000000ffff027224 */ /* 0x000fe200078e00ff */
[----:B------:R-:W-:Y:S01]  /*0490*/  SGXT.U32 R11, R10, 0x2 ;  /* 0x000000020a0b781a */ /* 0x000fe20000000000 */
[----:B------:R-:W-:Y:S02]  /*04a0*/  IMAD.SHL.U32 R9, R9, 0x20, RZ ;  /* 0x0000002009097824 */ /* 0x000fe400078e00ff */
[----:B------:R-:W-:-:S03]  /*04b0*/  @P1 VIADD R8, R8, 0x1 ;  /* 0x0000000108081836 */ /* 0x000fc60000000000 */
[----:B------:R-:W-:Y:S01]  /*04c0*/  LOP3.LUT R40, R9, R0, RZ, 0xfc, !PT ;  /* 0x0000000009287212 */ /* 0x000fe200078efcff */
[----:B------:R-:W-:Y:S02]  /*04d0*/  IMAD R9, R17, R6, RZ ;  /* 0x0000000611097224 */ /* 0x000fe400078e02ff */
[----:B------:R-:W-:Y:S01]  /*04e0*/  @!P3 IMAD.MOV R8, RZ, RZ, -R8 ;  /* 0x000000ffff08b224 */ /* 0x000fe200078e0a08 */
[----:B------:R-:W-:Y:S01]  /*04f0*/  IABS R13, R40 ;  /* 0x00000028000d7213 */ /* 0x000fe20000000000 */
[----:B------:R-:W-:Y:S01]  /*0500*/  IMAD.HI.U32 R2, R3, R9, R2 ;  /* 0x0000000903027227 */ /* 0x000fe200078e0002 */
[----:B------:R-:W-:Y:S02]  /*0510*/  ISETP.GE.AND P2, PT, R40, RZ, PT ;  /* 0x000000ff2800720c */ /* 0x000fe40003f46270 */
[----:B------:R-:W-:Y:S01]  /*0520*/  SEL R41, R7, R8, !P0 ;  /* 0x0000000807297207 */ /* 0x000fe20004000000 */
[----:B------:R-:W-:Y:S01]  /*0530*/  IMAD.MOV.U32 R3, RZ, RZ, R13 ;  /* 0x000000ffff037224 */ /* 0x000fe200078e000d */
[----:B------:R-:W-:Y:S01]  /*0540*/  ISETP.NE.AND P0, PT, R12, RZ, PT ;  /* 0x000000ff0c00720c */ /* 0x000fe20003f05270 */
[----:B------:R-:W-:Y:S01]  /*0550*/  IMAD.SHL.U32 R7, R42, 0x4, RZ ;  /* 0x000000042a077824 */ /* 0x000fe200078e00ff */
[----:B------:R-:W-:Y:S01]  /*0560*/  SHF.R.U32.HI R8, RZ, 0x1, R42 ;  /* 0x00000001ff087819 */ /* 0x000fe2000001162a */
[----:B------:R-:W-:-:S03]  /*0570*/  IMAD.HI.U32 R2, R2, R3, RZ ;  /* 0x0000000302027227 */ /* 0x000fc600078e00ff */
[----:B------:R-:W-:Y:S01]  /*0580*/  LOP3.LUT R8, R7, 0x18, R8, 0x48, !PT ;  /* 0x0000001807087812 */ /* 0x000fe200078e4808 */
[----:B------:R-:W-:Y:S02]  /*0590*/  IMAD.MOV R2, RZ, RZ, -R2 ;  /* 0x000000ffff027224 */ /* 0x000fe400078e0a02 */
[----:B------:R-:W-:Y:S02]  /*05a0*/  IMAD.SHL.U32 R41, R41, 0x40, RZ ;  /* 0x0000004029297824 */ /* 0x000fe400078e00ff */
[----:B------:R-:W-:Y:S01]  /*05b0*/  IMAD R3, R6, R2, R3 ;  /* 0x0000000206037224 */ /* 0x000fe200078e0203 */
[----:B------:R-:W-:-:S04]  /*05c0*/  SHF.R.U32.HI R2, RZ, 0x2, R42 ;  /* 0x00000002ff027819 */ /* 0x000fc8000001162a */
[----:B------:R-:W-:Y:S02]  /*05d0*/  ISETP.GT.U32.AND P4, PT, R6, R3, PT ;  /* 0x000000030600720c */ /* 0x000fe40003f84070 */
[----:B------:R-:W-:-:S04]  /*05e0*/  SGXT.U32 R2, R2, 0x6 ;  /* 0x000000060202781a */ /* 0x000fc80000000000 */
[----:B------:R-:W-:Y:S02]  /*05f0*/  LOP3.LUT R9, R41, R2, RZ, 0xfc, !PT ;  /* 0x0000000229097212 */ /* 0x000fe400078efcff */
[----:B------:R-:W-:-:S03]  /*0600*/  LOP3.LUT R41, R41, 0x38, R44, 0xf8, !PT ;  /* 0x0000003829297812 */ /* 0x000fc600078ef82c */
[----:B------:R-:W-:-:S04]  /*0610*/  IMAD.HI R5, R9, 0x2aaaaaab, RZ ;  /* 0x2aaaaaab09057827 */ /* 0x000fc800078e02ff */
[----:B------:R-:W-:-:S05]  /*0620*/  @!P4 IMAD.IADD R3, R3, 0x1, -R6 ;  /* 0x000000010303c824 */ /* 0x000fca00078e0a06 */
[----:B------:R-:W-:-:S13]  /*0630*/  ISETP.GT.U32.AND P1, PT, R6, R3, PT ;  /* 0x000000030600720c */ /* 0x000fda0003f24070 */
[----:B------:R-:W-:Y:S01]  /*0640*/  @!P1 IMAD.IADD R3, R3, 0x1, -R6 ;  /* 0x0000000103039824 */ /* 0x000fe200078e0a06 */
[----:B------:R-:W-:-:S03]  /*0650*/  SHF.R.U32.HI R6, RZ, 0x1f, R5 ;  /* 0x0000001fff067819 */ /* 0x000fc60000011605 */
[----:B------:R-:W-:Y:S01]  /*0660*/  IMAD.MOV.U32 R4, RZ, RZ, R3 ;  /* 0x000000ffff047224 */ /* 0x000fe200078e0003 */
[----:B------:R-:W-:Y:S02]  /*0670*/  LEA.HI R6, R5, R6, RZ, 0x15 ;  /* 0x0000000605067211 */ /* 0x000fe400078fa8ff */
[----:B------:R-:W-:Y:S01]  /*0680*/  LOP3.LUT R5, R7, 0x1c, RZ, 0xc0, !PT ;  /* 0x0000001c07057812 */ /* 0x000fe200078ec0ff */
[----:B------:R-:W-:Y:S01]  /*0690*/  @!P2 IMAD.MOV R4, RZ, RZ, -R4 ;  /* 0x000000ffff04a224 */ /* 0x000fe200078e0a04 */
[----:B------:R-:W-:Y:S01]  /*06a0*/  LOP3.LUT R7, R8, 0x4, R7, 0xf8, !PT ;  /* 0x0000000408077812 */ /* 0x000fe200078ef807 */
[----:B------:R-:W-:Y:S01]  /*06b0*/  IMAD R6, R6, -0x3000, R9 ;  /* 0xffffd00006067824 */ /* 0x000fe200078e0209 */
[----:B------:R-:W-:Y:S02]  /*06c0*/  @!P0 LOP3.LUT R4, RZ, R12, RZ, 0x33, !PT ;  /* 0x0000000cff048212 */ /* 0x000fe400078e33ff */
[----:B------:R-:W-:Y:S01]  /*06d0*/  LOP3.LUT R9, R44, 0x18, R42, 0x48, !PT ;  /* 0x000000182c097812 */ /* 0x000fe200078e482a */
[----:B------:R-:W-:Y:S01]  /*06e0*/  IMAD R0, R0, 0x20, R7 ;  /* 0x0000002000007824 */ /* 0x000fe200078e0207 */
[----:B------:R-:W-:Y:S01]  /*06f0*/  LOP3.LUT R3, R44, 0x18, RZ, 0xc0, !PT ;  /* 0x000000182c037812 */ /* 0x000fe200078ec0ff */
[----:B------:R-:W-:-:S02]  /*0700*/  IMAD R5, R4, 0xc00, R5 ;  /* 0x00000c0004057824 */ /* 0x000fc400078e0205 */
[----:B------:R-:W-:Y:S01]  /*0710*/  IMAD R2, R2, 0x20, R9 ;  /* 0x0000002002027824 */ /* 0x000fe200078e0209 */
[----:B------:R-:W-:Y:S01]  /*0720*/  LEA R0, R0, UR4, 0x1 ;  /* 0x0000000400007c11 */ /* 0x000fe2000f8e08ff */
[----:B------:R-:W-:Y:S01]  /*0730*/  IMAD R3, R6, 0xc00, R3 ;  /* 0x00000c0006037824 */ /* 0x000fe200078e0203 */
[----:B------:R-:W-:Y:S01]  /*0740*/  SHF.R.U32.HI R6, RZ, 0x4, R42 ;  /* 0x00000004ff067819 */ /* 0x000fe2000001162a */
[----:B-1---5:R-:W-:Y:S01]  /*0750*/  IMAD.WIDE R32, R5, 0x2, R32 ;  /* 0x0000000205207825 */ /* 0x022fe200078e0220 */
[----:B------:R-:W-:Y:S02]  /*0760*/  LEA R2, R2, UR4, 0x1 ;  /* 0x0000000402027c11 */ /* 0x000fe4000f8e08ff */
[----:B------:R-:W-:Y:S01]  /*0770*/  SHF.R.U32.HI R5, RZ, 0x1, R42 ;  /* 0x00000001ff057819 */ /* 0x000fe2000001162a */
[----:B------:R-:W-:Y:S01]  /*0780*/  IMAD.WIDE R38, R3, 0x2, R38 ;  /* 0x0000000203267825 */ /* 0x000fe200078e0226 */
[----:B------:R-:W-:Y:S01]  /*0790*/  @!PT LDS RZ, [RZ] ;  /* 0x00000000fffff984 */ /* 0x000fe20000000800 */
[----:B------:R-:W-:Y:S01]  /*07a0*/  @!PT LDS RZ, [RZ] ;  /* 0x00000000fffff984 */ /* 0x000fe20000000800 */
[----:B------:R-:W-:Y:S01]  /*07b0*/  @!PT LDS RZ, [RZ] ;  /* 0x00000000fffff984 */ /* 0x000fe20000000800 */
[----:B------:R-:W-:Y:S01]  /*07c0*/  LDGSTS.E.64 [R0], desc[UR6][R32.64] ;  /* 0x0000000020007fae */ /* 0x000fe2000b921a46 */
[----:B------:R-:W-:-:S02]  /*07d0*/  SHF.R.U32.HI R3, RZ, 0x3, R14 ;  /* 0x00000003ff037819 */ /* 0x000fc4000001160e */
[----:B------:R-:W-:Y:S01]  /*07e0*/  SGXT.U32 R6, R6, 0x1 ;  /* 0x000000010606781a */ /* 0x000fe20000000000 */
[----:B------:R-:W0:Y:S01]  /*07f0*/  LDGDEPBAR ;  /* 0x00000000000079af */ /* 0x000e220000000000 */
[----:B------:R-:W-:Y:S02]  /*0800*/  SGXT.U32 R3, R3, 0x1 ;  /* 0x000000010303781a */ /* 0x000fe40000000000 */
[----:B------:R-:W-:Y:S01]  /*0810*/  SGXT.U32 R5, R5, 0x2 ;  /* 0x000000020505781a */ /* 0x000fe20000000000 */
[----:B------:R-:W-:Y:S01]  /*0820*/  LDGSTS.E.BYPASS.128 [R2+0x2000], desc[UR6][R38.64] ;  /* 0x0200000026027fae */ /* 0x000fe2000b901c46 */
[----:B------:R-:W-:Y:S01]  /*0830*/  LOP3.LUT R9, R42, 0x7, RZ, 0xc0, !PT ;  /* 0x000000072a097812 */ /* 0x000fe200078ec0ff */
[C---:B------:R-:W-:Y:S01]  /*0840*/  IMAD.SHL.U32 R4, R3.reuse, 0x8, RZ ;  /* 0x0000000803047824 */ /* 0x040fe200078e00ff */
[----:B------:R-:W-:Y:S01]  /*0850*/  LOP3.LUT R3, R3, R5, RZ, 0x3c, !PT ;  /* 0x0000000503037212 */ /* 0x000fe200078e3cff */
[----:B------:R-:W0:Y:S01]  /*0860*/  LDGDEPBAR ;  /* 0x00000000000079af */ /* 0x000e220000000000 */
[----:B------:R-:W-:-:S02]  /*0870*/  IMAD R8, R6, 0x20, R43 ;  /* 0x0000002006087824 */ /* 0x000fc400078e022b */
[----:B------:R-:W-:Y:S01]  /*0880*/  LOP3.LUT R7, R4, R45, RZ, 0xfc, !PT ;  /* 0x0000002d04077212 */ /* 0x000fe200078efcff */
[----:B------:R-:W-:Y:S01]  /*0890*/  BAR.SYNC.DEFER_BLOCKING 0x0 ;  /* 0x0000000000007b1d */ /* 0x000fe20000010000 */
[----:B------:R-:W-:Y:S01]  /*08a0*/  LOP3.LUT R4, R6, R5, RZ, 0x3c, !PT ;  /* 0x0000000506047212 */ /* 0x000fe200078e3cff */
[----:B------:R-:W-:Y:S01]  /*08b0*/  IMAD.IADD R8, R9, 0x1, R8 ;  /* 0x0000000109087824 */ /* 0x000fe200078e0208 */
[----:B------:R-:W-:Y:S01]  /*08c0*/  LOP3.LUT R6, R5, 0x2, R6, 0x1e, !PT ;  /* 0x0000000205067812 */ /* 0x000fe200078e1e06 */
[----:B------:R-:W-:Y:S01]  /*08d0*/  IMAD.SHL.U32 R3, R3, 0x8, RZ ;  /* 0x0000000803037824 */ /* 0x000fe200078e00ff */
[----:B------:R-:W-:Y:S01]  /*08e0*/  LOP3.LUT R7, R7, 0x7, R42, 0xf8, !PT ;  /* 0x0000000707077812 */ /* 0x000fe200078ef82a */
[----:B------:R-:W-:Y:S01]  /*08f0*/  IMAD.SHL.U32 R8, R8, 0x20, RZ ;  /* 0x0000002008087824 */ /* 0x000fe200078e00ff */
[----:B------:R-:W-:Y:S01]  /*0900*/  LOP3.LUT R5, R5, 0x2, R11, 0x1e, !PT ;  /* 0x0000000205057812 */ /* 0x000fe200078e1e0b */
[----:B------:R-:W-:Y:S02]  /*0910*/  IMAD.SHL.U32 R4, R4, 0x8, RZ ;  /* 0x0000000804047824 */ /* 0x000fe400078e00ff */
[----:B------:R-:W-:Y:S01]  /*0920*/  IMAD.SHL.U32 R7, R7, 0x20, RZ ;  /* 0x0000002007077824 */ /* 0x000fe200078e00ff */
[----:B------:R-:W-:Y:S01]  /*0930*/  LOP3.LUT R9, R8, R3, RZ, 0xfc, !PT ;  /* 0x0000000308097212 */ /* 0x000fe200078efcff */
[----:B------:R-:W-:-:S02]  /*0940*/  IMAD.SHL.U32 R6, R6, 0x8, RZ ;  /* 0x0000000806067824 */ /* 0x000fc400078e00ff */
[----:B------:R-:W-:Y:S01]  /*0950*/  IMAD.SHL.U32 R5, R5, 0x8, RZ ;  /* 0x0000000805057824 */ /* 0x000fe200078e00ff */
[C---:B------:R-:W-:Y:S02]  /*0960*/  LOP3.LUT R3, R7.reuse, R4, RZ, 0xfc, !PT ;  /* 0x0000000407037212 */ /* 0x040fe400078efcff */
[----:B------:R-:W-:Y:S02]  /*0970*/  LOP3.LUT R6, R7, R6, RZ, 0xfc, !PT ;  /* 0x0000000607067212 */ /* 0x000fe400078efcff */
[----:B------:R-:W-:Y:S02]  /*0980*/  LOP3.LUT R5, R8, R5, RZ, 0xfc, !PT ;  /* 0x0000000508057212 */ /* 0x000fe400078efcff */
[----:B------:R-:W-:Y:S02]  /*0990*/  LEA R4, R9, UR4, 0x1 ;  /* 0x0000000409047c11 */ /* 0x000fe4000f8e08ff */
[----:B------:R-:W-:Y:S01]  /*09a0*/  LEA R3, R3, UR4, 0x1 ;  /* 0x0000000403037c11 */ /* 0x000fe2000f8e08ff */
[----:B------:R-:W-:Y:S01]  /*09b0*/  @!PT LDS RZ, [RZ] ;  /* 0x00000000fffff984 */ /* 0x000fe20000000800 */
[----:B------:R-:W-:Y:S01]  /*09c0*/  @!PT LDS RZ, [RZ] ;  /* 0x00000000fffff984 */ /* 0x000fe20000000800 */
[----:B------:R-:W-:Y:S01]  /*09d0*/  @!PT LDS RZ, [RZ] ;  /* 0x00000000fffff984 */ /* 0x000fe20000000800 */
[----:B------:R-:W-:Y:S01]  /*09e0*/  LDGSTS.E.64 [R0+0x800], desc[UR6][R32.64+0x40] ;  /* 0x0080004020007fae */ /* 0x000fe2000b921a46 */
[----:B------:R-:W-:-:S02]  /*09f0*/  LEA R36, R6, UR4, 0x1 ;  /* 0x0000000406247c11 */ /* 0x000fc4000f8e08ff */
[----:B------:R-:W-:Y:S01]  /*0a00*/  LEA R5, R5, UR4, 0x1 ;  /* 0x0000000405057c11 */ /* 0x000fe2000f8e08ff */
[----:B------:R-:W0:Y:S01]  /*0a10*/  LDGDEPBAR ;  /* 0x00000000000079af */ /* 0x000e220000000000 */
[----:B------:R-:W-:-:S03]  /*0a20*/  IADD3 R6, P1, R38, 0x1000, RZ ;  /* 0x0000100026067810 */ /* 0x000fc60007f3e0ff */
[----:B------:R-:W-:Y:S02]  /*0a30*/  LDGSTS.E.BYPASS.128 [R2+0x3000], desc[UR6][R38.64+0x40] ;  /* 0x0300004026027fae */ /* 0x000fe4000b901c46 */
[----:B------:R-:W-:Y:S02]  /*0a40*/  IMAD.X R7, RZ, RZ, R39, P1 ;  /* 0x000000ffff077224 */ /* 0x000fe400008e0627 */
[----:B------:R-:W0:Y:S01]  /*0a50*/  LDGDEPBAR ;  /* 0x00000000000079af */ /* 0x000e220000000000 */
[----:B------:R-:W-:Y:S06]  /*0a60*/  BAR.SYNC.DEFER_BLOCKING 0x0 ;  /* 0x0000000000007b1d */ /* 0x000fec0000010000 */
[----:B------:R-:W-:Y:S01]  /*0a70*/  @!PT LDS RZ, [RZ] ;  /* 0x00000000fffff984 */ /* 0x000fe20000000800 */
[----:B------:R-:W-:Y:S01]  /*0a80*/  @!PT LDS RZ, [RZ] ;  /* 0x00000000fffff984 */ /* 0x000fe20000000800 */
[----:B------:R-:W-:Y:S01]  /*0a90*/  @!PT LDS RZ, [RZ] ;  /* 0x00000000fffff984 */ /* 0x000fe20000000800 */
[----:B------:R-:W-:Y:S04]  /*0aa0*/  LDGSTS.E.64 [R0+0x1000], desc[UR6][R32.64+0x80] ;  /* 0x0100008020007fae */ /* 0x000fe8000b921a46 */
[----:B------:R-:W0:Y:S04]  /*0ab0*/  LDGDEPBAR ;  /* 0x00000000000079af */ /* 0x000e280000000000 */
[----:B------:R-:W-:Y:S04]  /*0ac0*/  LDGSTS.E.BYPASS.128 [R2+0x4000], desc[UR6][R38.64+0x80] ;  /* 0x0400008026027fae */ /* 0x000fe8000b901c46 */
        /* <DEDUP_REMOVED lines=9> */
[----:B------:R-:W-:-:S04]  /*0b60*/  DEPBAR.LE SB0, 0x6 ;  /* 0x000081800000791a */ /* 0x000fc80000000000 */
[----:B------:R-:W-:Y:S06]  /*0b70*/  BAR.SYNC.DEFER_BLOCKING 0x0 ;  /* 0x0000000000007b1d */ /* 0x000fec0000010000 */
[----:B------:R-:W-:Y:S04]  /*0b80*/  LDSM.16.M88.4 R12, [R3] ;  /* 0x00000000030c783b */ /* 0x000fe80000000200 */
[----:B------:R-:W1:Y:S04]  /*0b90*/  LDSM.16.M88.4 R16, [R4+0x2000] ;  /* 0x002000000410783b */ /* 0x000e680000000200 */
[----:B------:R-:W-:Y:S04]  /*0ba0*/  LDSM.16.M88.4 R24, [R36] ;  /* 0x000000002418783b */ /* 0x000fe80000000200 */
[----:B------:R-:W2:Y:S01]  /*0bb0*/  LDSM.16.M88.4 R8, [R5+0x2000] ;  /* 0x002000000508783b */ /* 0x000ea20000000200 */
[----:B------:R-:W-:Y:S06]  /*0bc0*/  BAR.SYNC.DEFER_BLOCKING 0x0 ;  /* 0x0000000000007b1d */ /* 0x000fec0000010000 */
[----:B------:R-:W-:Y:S01]  /*0bd0*/  @!PT LDS RZ, [RZ] ;  /* 0x00000000fffff984 */ /* 0x000fe20000000800 */
[----:B------:R-:W-:Y:S01]  /*0be0*/  @!PT LDS RZ, [RZ] ;  /* 0x00000000fffff984 */ /* 0x000fe20000000800 */
[----:B------:R-:W-:Y:S01]  /*0bf0*/  @!PT LDS RZ, [RZ] ;  /* 0x00000000fffff984 */ /* 0x000fe20000000800 */
[----:B------:R-:W-:Y:S04]  /*0c00*/  LDGSTS.E.64 [R0], desc[UR6][R32.64+0x100] ;  /* 0x0000010020007fae */ /* 0x000fe8000b921a46 */
[----:B------:R-:W0:Y:S01]  /*0c10*/  LDGDEPBAR ;  /* 0x00000000000079af */ /* 0x000e220000000000 */
[----:B-1----:R-:W-:Y:S03]  /*0c20*/  HMMA.16816.F32.BF16 R28, R12, R16, RZ ;  /* 0x000000100c1c723c */ /* 0x002fe600000418ff */
[----:B------:R-:W-:Y:S03]  /*0c30*/  LDGSTS.E.BYPASS.128 [R2+0x2000], desc[UR6][R38.64+0x100] ;  /* 0x0200010026027fae */ /* 0x000fe6000b901c46 */
[----:B------:R-:W-:Y:S01]  /*0c40*/  HMMA.16816.F32.BF16 R16, R12, R18, RZ ;  /* 0x000000120c10723c */ /* 0x000fe200000418ff */
[----:B------:R-:W0:-:S15]  /*0c50*/  LDGDEPBAR ;  /* 0x00000000000079af */ /* 0x000e1e0000000000 */
[----:B------:R-:W-:Y:S02]  /*0c60*/  NOP ;  /* 0x0000000000007918 */ /* 0x000fe40000000000 */
[----:B--2---:R-:W-:Y:S06]  /*0c70*/  HMMA.16816.F32.BF16 R28, R24, R8, R28 ;  /* 0x00000008181c723c */ /* 0x004fec000004181c */
[----:B------:R-:W-:Y:S01]  /*0c80*/  HMMA.16816.F32.BF16 R24, R24, R10, R16 ;  /* 0x0000000a1818723c */ /* 0x000fe20000041810 */
[----:B------:R-:W-:-:S04]  /*0c90*/  DEPBAR.LE SB0, 0x6 ;  /* 0x000081800000791a */ /* 0x000fc80000000000 */
[----:B------:R-:W-:Y:S06]  /*0ca0*/  BAR.SYNC.DEFER_BLOCKING 0x0 ;  /* 0x0000000000007b1d */ /* 0x000fec0000010000 */
[----:B------:R-:W-:Y:S04]  /*0cb0*/  LDSM.16.M88.4 R20, [R3+0x800] ;  /* 0x000800000314783b */ /* 0x000fe80000000200 */
[----:B------:R-:W1:Y:S04]  /*0cc0*/  LDSM.16.M88.4 R12, [R4+0x3000] ;  /* 0x00300000040c783b */ /* 0x000e680000000200 */
[----:B------:R-:W-:Y:S04]  /*0cd0*/  LDSM.16.M88.4 R16, [R36+0x800] ;  /* 0x000800002410783b */ /* 0x000fe80000000200 */
[----:B------:R-:W2:Y:S01]  /*0ce0*/  LDSM.16.M88.4 R8, [R5+0x3000] ;  /* 0x003000000508783b */ /* 0x000ea20000000200 */
[----:B------:R-:W-:Y:S06]  /*0cf0*/  BAR.SYNC.DEFER_BLOCKING 0x0 ;  /* 0x0000000000007b1d */ /* 0x000fec0000010000 */
[----:B------:R-:W-:Y:S01]  /*0d00*/  @!PT LDS RZ, [RZ] ;  /* 0x00000000fffff984 */ /* 0x000fe20000000800 */
[----:B------:R-:W-:Y:S01]  /*0d10*/  @!PT LDS RZ, [RZ] ;  /* 0x00000000fffff984 */ /* 0x000fe20000000800 */
[----:B------:R-:W-:Y:S01]  /*0d20*/  @!PT LDS RZ, [RZ] ;  /* 0x00000000fffff984 */ /* 0x000fe20000000800 */
[----:B------:R-:W-:Y:S04]  /*0d30*/  LDGSTS.E.64 [R0+0x800], desc[UR6][R32.64+0x140] ;  /* 0x0080014020007fae */ /* 0x000fe8000b921a46 */
[----:B------:R-:W0:Y:S01]  /*0d40*/  LDGDEPBAR ;  /* 0x00000000000079af */ /* 0x000e220000000000 */
[----:B-1----:R-:W-:Y:S03]  /*0d50*/  HMMA.16816.F32.BF16 R28, R20, R12, R28 ;  /* 0x0000000c141c723c */ /* 0x002fe6000004181c */
[----:B------:R-:W-:Y:S03]  /*0d60*/  LDGSTS.E.BYPASS.128 [R2+0x3000], desc[UR6][R38.64+0x140] ;  /* 0x0300014026027fae */ /* 0x000fe6000b901c46 */
[----:B------:R-:W-:Y:S01]  /*0d70*/  HMMA.16816.F32.BF16 R20, R20, R14, R24 ;  /* 0x0000000e1414723c */ /* 0x000fe20000041818 */
        /* <DEDUP_REMOVED lines=489> */
[----:B------:R3:W-:Y:S04]  /*2c10*/  LDGSTS.E.64 [R0+0x1800], desc[UR6][R32.64+0x7c0] ;  /* 0x018007c020007fae */ /* 0x0007e8000b921a46 */
        /* <DEDUP_REMOVED lines=14> */
[----:B-1----:R-:W-:Y:S06]  /*2d00*/  HMMA.16816.F32.BF16 R28, R16, R20, R28 ;  /* 0x00000014101c723c */ /* 0x002fec000004181c */
[----:B------:R-:W-:Y:S01]  /*2d10*/  HMMA.16816.F32.BF16 R24, R16, R22, R24 ;  /* 0x000000161018723c */ /* 0x000fe20000041818 */
[----:B------:R-:W-:Y:S06]  /*2d20*/  BAR.SYNC.DEFER_BLOCKING 0x0 ;  /* 0x0000000000007b1d */ /* 0x000fec0000010000 */
[----:B------:R-:W-:-:S05]  /*2d30*/  IADD3 R16, P0, R32, 0x1000, RZ ;  /* 0x0000100020107810 */ /* 0x000fca0007f1e0ff */
[----:B------:R-:W-:Y:S01]  /*2d40*/  IMAD.X R17, RZ, RZ, R33, P0 ;  /* 0x000000ffff117224 */ /* 0x000fe200000e0621 */
[----:B------:R-:W-:-:S05]  /*2d50*/  IADD3 R34, P0, R32, 0x1000, RZ ;  /* 0x0000100020227810 */ /* 0x000fca0007f1e0ff */
[----:B--2---:R-:W-:Y:S01]  /*2d60*/  HMMA.16816.F32.BF16 R28, R12, R8, R28 ;  /* 0x000000080c1c723c */ /* 0x004fe2000004181c */
[----:B------:R-:W-:Y:S01]  /*2d70*/  IMAD.X R35, RZ, RZ, R33, P0 ;  /* 0x000000ffff237224 */ /* 0x000fe200000e0621 */
[----:B---3--:R-:W-:-:S04]  /*2d80*/  IADD3 R32, P0, R32, 0x2000, RZ ;  /* 0x0000200020207810 */ /* 0x008fc80007f1e0ff */
[----:B------:R-:W-:Y:S01]  /*2d90*/  HMMA.16816.F32.BF16 R8, R12, R10, R24 ;  /* 0x0000000a0c08723c */ /* 0x000fe20000041818 */
[----:B------:R-:W-:Y:S01]  /*2da0*/  @!PT LDS RZ, [RZ] ;  /* 0x00000000fffff984 */ /* 0x000fe20000000800 */
[----:B------:R-:W-:Y:S01]  /*2db0*/  @!PT LDS RZ, [RZ] ;  /* 0x00000000fffff984 */ /* 0x000fe20000000800 */
[----:B------:R-:W-:Y:S01]  /*2dc0*/  @!PT LDS RZ, [RZ] ;  /* 0x00000000fffff984 */ /* 0x000fe20000000800 */
[----:B------:R1:W-:Y:S01]  /*2dd0*/  LDGSTS.E.64 [R0], desc[UR6][R16.64+-0x800] ;  /* 0x0000080010007fae */ /* 0x0003e2000b921a46 */
[----:B------:R-:W-:-:S03]  /*2de0*/  IMAD.X R33, RZ, RZ, R33, P0 ;  /* 0x000000ffff217224 */ /* 0x000fc600000e0621 */
[----:B------:R-:W0:Y:S04]  /*2df0*/  LDGDEPBAR ;  /* 0x00000000000079af */ /* 0x000e280000000000 */
[----:B------:R-:W-:Y:S04]  /*2e00*/  LDGSTS.E.BYPASS.128 [R2+0x2000], desc[UR6][R6.64+-0x800] ;  /* 0x0200080006027fae */ /* 0x000fe8000b901c46 */
[----:B------:R-:W0:Y:S01]  /*2e10*/  LDGDEPBAR ;  /* 0x00000000000079af */ /* 0x000e220000000000 */
[----:B------:R-:W-:-:S04]  /*2e20*/  DEPBAR.LE SB0, 0x6 ;  /* 0x000081800000791a */ /* 0x000fc80000000000 */
[----:B------:R-:W-:Y:S06]  /*2e30*/  BAR.SYNC.DEFER_BLOCKING 0x0 ;  /* 0x0000000000007b1d */ /* 0x000fec0000010000 */
[----:B-1----:R-:W-:Y:S04]  /*2e40*/  LDSM.16.M88.4 R16, [R3+0x800] ;  /* 0x000800000310783b */ /* 0x002fe80000000200 */
[----:B------:R-:W1:Y:S04]  /*2e50*/  LDSM.16.M88.4 R20, [R4+0x3000] ;  /* 0x003000000414783b */ /* 0x000e680000000200 */
[----:B------:R-:W-:Y:S01]  /*2e60*/  LDSM.16.M88.4 R12, [R36+0x800] ;  /* 0x00080000240c783b */ /* 0x000fe20000000200 */
[----:B-1----:R-:W-:Y:S06]  /*2e70*/  HMMA.16816.F32.BF16 R28, R16, R20, R28 ;  /* 0x00000014101c723c */ /* 0x002fec000004181c */
[----:B------:R-:W-:Y:S01]  /*2e80*/  HMMA.16816.F32.BF16 R8, R16, R22, R8 ;  /* 0x000000161008723c */ /* 0x000fe20000041808 */
[----:B------:R-:W1:Y:S01]  /*2e90*/  LDSM.16.M88.4 R16, [R5+0x3000] ;  /* 0x003000000510783b */ /* 0x000e620000000200 */
        /* <DEDUP_REMOVED lines=8> */
[----:B-1----:R-:W-:Y:S06]  /*2f20*/  HMMA.16816.F32.BF16 R28, R12, R16, R28 ;  /* 0x000000100c1c723c */ /* 0x002fec000004181c */
[----:B------:R-:W-:Y:S01]  /*2f30*/  HMMA.16816.F32.BF16 R12, R12, R18, R8 ;  /* 0x000000120c0c723c */ /* 0x000fe20000041808 */
[----:B------:R-:W-:-:S04]  /*2f40*/  DEPBAR.LE SB0, 0x6 ;  /* 0x000081800000791a */ /* 0x000fc80000000000 */
[----:B------:R-:W-:Y:S06]  /*2f50*/  BAR.SYNC.DEFER_BLOCKING 0x0 ;  /* 0x0000000000007b1d */ /* 0x000fec0000010000 */
[----:B------:R-:W-:Y:S04]  /*2f60*/  LDSM.16.M88.4 R8, [R3+0x1000] ;  /* 0x001000000308783b */ /* 0x000fe80000000200 */
[----:B------:R-:W1:Y:S03]  /*2f70*/  LDSM.16.M88.4 R16, [R4+0x4000] ;  /* 0x004000000410783b */ /* 0x000e660000000200 */
[----:B-1----:R-:W-:Y:S06]  /*2f80*/  HMMA.16816.F32.BF16 R28, R8, R16, R28 ;  /* 0x00000010081c723c */ /* 0x002fec000004181c */
[----:B------:R-:W-:Y:S01]  /*2f90*/  HMMA.16816.F32.BF16 R12, R8, R18, R12 ;  /* 0x00000012080c723c */ /* 0x000fe2000004180c */
[----:B------:R-:W-:Y:S04]  /*2fa0*/  LDSM.16.M88.4 R8, [R36+0x1000] ;  /* 0x001000002408783b */ /* 0x000fe80000000200 */
        /* <DEDUP_REMOVED lines=31> */
[----:B------:R-:W-:Y:S04]  /*31a0*/  LDSM.16.M88.4 R8, [R3] ;  /* 0x000000000308783b */ /* 0x000fe80000000200 */
[----:B------:R-:W1:Y:S03]  /*31b0*/  LDSM.16.M88.4 R16, [R4+0x2000] ;  /* 0x002000000410783b */ /* 0x000e660000000200 */
[----:B-1----:R-:W-:Y:S06]  /*31c0*/  HMMA.16816.F32.BF16 R28, R8, R16, R28 ;  /* 0x00000010081c723c */ /* 0x002fec000004181c */
[----:B------:R-:W-:Y:S01]  /*31d0*/  HMMA.16816.F32.BF16 R12, R8, R18, R12 ;  /* 0x00000012080c723c */ /* 0x000fe2000004180c */
[----:B------:R-:W-:Y:S04]  /*31e0*/  LDSM.16.M88.4 R8, [R36] ;  /* 0x000000002408783b */ /* 0x000fe80000000200 */
[----:B------:R-:W1:Y:S01]  /*31f0*/  LDSM.16.M88.4 R16, [R5+0x2000] ;  /* 0x002000000510783b */ /* 0x000e620000000200 */
[----:B------:R-:W-:Y:S06]  /*3200*/  BAR.SYNC.DEFER_BLOCKING 0x0 ;  /* 0x0000000000007b1d */ /* 0x000fec0000010000 */
[----:B------:R-:W-:Y:S01]  /*3210*/  @!PT LDS RZ, [RZ] ;  /* 0x00000000fffff984 */ /* 0x000fe20000000800 */
[----:B------:R-:W-:Y:S01]  /*3220*/  @!PT LDS RZ, [RZ] ;  /* 0x00000000fffff984 */ /* 0x000fe20000000800 */
[----:B------:R-:W-:Y:S01]  /*3230*/  @!PT LDS RZ, [RZ] ;  /* 0x00000000fffff984 */ /* 0x000fe20000000800 */
[----:B------:R-:W-:Y:S04]  /*3240*/  LDGSTS.E.64 [R0], desc[UR6][R34.64+-0x700] ;  /* 0x0000090022007fae */ /* 0x000fe8000b921a46 */
        /* <DEDUP_REMOVED lines=1061> */
[----:B------:R2:W-:Y:S04]  /*74a0*/  LDGSTS.E.64 [R0+0x1800], desc[UR6][R34.64+0x7c0] ;  /* 0x018007c022007fae */ /* 0x0005e8000b921a46 */
[----:B------:R-:W0:Y:S04]  /*74b0*/  LDGDEPBAR ;  /* 0x00000000000079af */ /* 0x000e280000000000 */
[----:B------:R3:W-:Y:S04]  /*74c0*/  LDGSTS.E.BYPASS.128 [R2+0x5000], desc[UR6][R6.64+0x7c0] ;  /* 0x050007c006027fae */ /* 0x0007e8000b901c46 */
[----:B------:R-:W0:Y:S01]  /*74d0*/  LDGDEPBAR ;  /* 0x00000000000079af */ /* 0x000e220000000000 */
[----:B-1----:R-:W-:Y:S01]  /*74e0*/  HMMA.16816.F32.BF16 R28, R16, R20, R28 ;  /* 0x00000014101c723c */ /* 0x002fe2000004181c */
[----:B--2---:R-:W-:Y:S01]  /*74f0*/  LOP3.LUT R35, R42, 0x1f, RZ, 0xc0, !PT ;  /* 0x0000001f2a237812 */ /* 0x004fe200078ec0ff */
[----:B------:R-:W1:Y:S03]  /*7500*/  S2R R34, SR_TID.X ;  /* 0x0000000000227919 */ /* 0x000e660000002100 */
[----:B------:R-:W-:Y:S01]  /*7510*/  LEA.HI R45, R35, R45, RZ, 0x1e ;  /* 0x0000002d232d7211 */ /* 0x000fe200078ff0ff */
[----:B------:R-:W-:Y:S01]  /*7520*/  HMMA.16816.F32.BF16 R12, R16, R22, R12 ;  /* 0x00000016100c723c */ /* 0x000fe2000004180c */
[----:B---3--:R-:W-:Y:S01]  /*7530*/  IADD3 R6, P0, R38, 0x2000, RZ ;  /* 0x0000200026067810 */ /* 0x008fe20007f1e0ff */
[----:B------:R-:W2:Y:S04]  /*7540*/  S2R R35, SR_TID.X ;  /* 0x0000000000237919 */ /* 0x000ea80000002100 */
[----:B------:R-:W-:Y:S01]  /*7550*/  IMAD.X R7, RZ, RZ, R39, P0 ;  /* 0x000000ffff077224 */ /* 0x000fe200000e0627 */
[----:B------:R-:W-:-:S04]  /*7560*/  ISETP.GE.AND P0, PT, R40, UR5, PT ;  /* 0x0000000528007c0c */ /* 0x000fc8000bf06270 */
[----:B------:R-:W-:Y:S01]  /*7570*/  ISETP.LT.AND P0, PT, R41, 0x3000, !P0 ;  /* 0x000030002900780c */ /* 0x000fe20004701270 */
[----:B------:R-:W-:-:S04]  /*7580*/  DEPBAR.LE SB0, 0x6 ;  /* 0x000081800000791a */ /* 0x000fc80000000000 */
[----:B------:R-:W-:Y:S01]  /*7590*/  BAR.SYNC.DEFER_BLOCKING 0x0 ;  /* 0x0000000000007b1d */ /* 0x000fe20000010000 */
[----:B-1----:R-:W-:-:S04]  /*75a0*/  SHF.R.U32.HI R34, RZ, 0x3, R34 ;  /* 0x00000003ff227819 */ /* 0x002fc80000011622 */
[----:B------:R-:W-:Y:S02]  /*75b0*/  SGXT.U32 R34, R34, 0x2 ;  /* 0x000000022222781a */ /* 0x000fe40000000000 */
[----:B--2---:R-:W-:Y:S01]  /*75c0*/  LOP3.LUT R35, R35, 0x7, RZ, 0xc0, !PT ;  /* 0x0000000723237812 */ /* 0x004fe200078ec0ff */
        /* <DEDUP_REMOVED lines=8> */
[----:B------:R-:W-:Y:S04]  /*7650*/  LDGSTS.E.64 [R0], desc[UR6][R32.64+-0x800], !PT ;  /* 0x0000080020007fae */ /* 0x000fe8000f921a46 */
[----:B------:R-:W0:Y:S01]  /*7660*/  LDGDEPBAR ;  /* 0x00000000000079af */ /* 0x000e220000000000 */
[----:B-1----:R-:W-:Y:S03]  /*7670*/  HMMA.16816.F32.BF16 R28, R24, R8, R28 ;  /* 0x00000008181c723c */ /* 0x002fe6000004181c */
[----:B------:R-:W-:Y:S03]  /*7680*/  LDGSTS.E.BYPASS.128 [R2+0x2000], desc[UR6][R6.64+-0x800], !PT ;  /* 0x0200080006027fae */ /* 0x000fe6000f901c46 */
        /* <DEDUP_REMOVED lines=15> */
[----:B------:R-:W-:Y:S04]  /*7780*/  LDGSTS.E.64 [R0+0x800], desc[UR6][R32.64+-0x7c0], !PT ;  /* 0x0080084020007fae */ /* 0x000fe8000f921a46 */
        /* <DEDUP_REMOVED lines=29> */
[----:B------:R1:W-:Y:S04]  /*7960*/  LDSM.16.M88.4 R8, [R3+0x1800] ;  /* 0x001800000308783b */ /* 0x0003e80000000200 */
[----:B------:R-:W2:Y:S04]  /*7970*/  LDSM.16.M88.4 R12, [R4+0x5000] ;  /* 0x00500000040c783b */ /* 0x000ea80000000200 */
[----:B------:R-:W-:Y:S01]  /*7980*/  LDSM.16.M88.4 R36, [R36+0x1800] ;  /* 0x001800002424783b */ /* 0x000fe20000000200 */
[----:B-1----:R-:W-:Y:S01]  /*7990*/  SHF.R.U32.HI R3, RZ, 0x5, R42 ;  /* 0x00000005ff037819 */ /* 0x002fe2000001162a */
[----:B------:R-:W-:-:S02]  /*79a0*/  IMAD.SHL.U32 R42, R42, 0x2, RZ ;  /* 0x000000022a2a7824 */ /* 0x000fc400078e00ff */
[----:B------:R-:W1:Y:S02]  /*79b0*/  LDSM.16.M88.4 R16, [R5+0x5000] ;  /* 0x005000000510783b */ /* 0x000e640000000200 */
[----:B------:R-:W-:Y:S01]  /*79c0*/  IMAD.SHL.U32 R3, R3, 0x4, RZ ;  /* 0x0000000403037824 */ /* 0x000fe200078e00ff */
[----:B------:R-:W-:Y:S01]  /*79d0*/  LOP3.LUT R42, R43, 0x6, R42, 0xf8, !PT ;  /* 0x000000062b2a7812 */ /* 0x000fe200078ef82a */
[----:B------:R-:W-:Y:S03]  /*79e0*/  BAR.SYNC.DEFER_BLOCKING 0x0 ;  /* 0x0000000000007b1d */ /* 0x000fe60000010000 */
[----:B------:R-:W-:Y:S01]  /*79f0*/  LOP3.LUT R3, R34, 0x1c, R3, 0xf8, !PT ;  /* 0x0000001c22037812 */ /* 0x000fe200078ef803 */
[----:B------:R-:W-:-:S05]  /*7a00*/  IMAD R42, R45, 0x48, R42 ;  /* 0x000000482d2a7824 */ /* 0x000fca00078e022a */
[----:B------:R-:W-:Y:S01]  /*7a10*/  LEA R42, R42, UR4, 0x1 ;  /* 0x000000042a2a7c11 */ /* 0x000fe2000f8e08ff */
[----:B------:R-:W-:Y:S01]  /*7a20*/  @!PT LDS RZ, [RZ] ;  /* 0x00000000fffff984 */ /* 0x000fe20000000800 */
[----:B------:R-:W-:Y:S01]  /*7a30*/  @!PT LDS RZ, [RZ] ;  /* 0x00000000fffff984 */ /* 0x000fe20000000800 */
[----:B------:R-:W-:Y:S01]  /*7a40*/  @!PT LDS RZ, [RZ] ;  /* 0x00000000fffff984 */ /* 0x000fe20000000800 */
[----:B------:R3:W-:Y:S04]  /*7a50*/  LDGSTS.E.64 [R0+0x1800], desc[UR6][R32.64+-0x740], !PT ;  /* 0x018008c020007fae */ /* 0x0007e8000f921a46 */
[----:B------:R-:W0:Y:S01]  /*7a60*/  LDGDEPBAR ;  /* 0x00000000000079af */ /* 0x000e220000000000 */
[----:B--2---:R-:W-:Y:S03]  /*7a70*/  HMMA.16816.F32.BF16 R28, R8, R12, R28 ;  /* 0x0000000c081c723c */ /* 0x004fe6000004181c */
[----:B------:R2:W-:Y:S03]  /*7a80*/  LDGSTS.E.BYPASS.128 [R2+0x5000], desc[UR6][R6.64+-0x740], !PT ;  /* 0x050008c006027fae */ /* 0x0005e6000f901c46 */
[----:B------:R-:W-:Y:S01]  /*7a90*/  HMMA.16816.F32.BF16 R20, R8, R14, R20 ;  /* 0x0000000e0814723c */ /* 0x000fe20000041814 */
[----:B------:R-:W0:Y:S01]  /*7aa0*/  LDGDEPBAR ;  /* 0x00000000000079af */ /* 0x000e220000000000 */
[----:B---3--:R-:W-:-:S04]  /*7ab0*/  IMAD R0, R3, 0x9, R35 ;  /* 0x0000000903007824 */ /* 0x008fc800078e0223 */
[----:B------:R-:W-:-:S05]  /*7ac0*/  IMAD.SHL.U32 R0, R0, 0x8, RZ ;  /* 0x0000000800007824 */ /* 0x000fca00078e00ff */
[----:B------:R-:W-:-:S07]  /*7ad0*/  LEA R0, R0, UR4, 0x1 ;  /* 0x0000000400007c11 */ /* 0x000fce000f8e08ff */
[----:B-1----:R-:W-:Y:S06]  /*7ae0*/  HMMA.16816.F32.BF16 R28, R36, R16, R28 ;  /* 0x00000010241c723c */ /* 0x002fec000004181c */
[----:B------:R-:W-:Y:S01]  /*7af0*/  HMMA.16816.F32.BF16 R20, R36, R18, R20 ;  /* 0x000000122414723c */ /* 0x000fe20000041814 */
[----:B------:R-:W-:-:S04]  /*7b00*/  DEPBAR.LE SB0, 0x6 ;  /* 0x000081800000791a */ /* 0x000fc80000000000 */
[----:B------:R-:W-:-:S13]  /*7b10*/  BAR.SYNC.DEFER_BLOCKING 0x0 ;  /* 0x0000000000007b1d */ /* 0x000fda0000010000 */
[----:B------:R-:W-:Y:S02]  /*7b20*/  F2FP.BF16.F32.PACK_AB R29, R29, R28 ;  /* 0x0000001c1d1d723e */ /* 0x000fe400000010ff */
[----:B------:R-:W-:-:S04]  /*7b30*/  F2FP.BF16.F32.PACK_AB R31, R31, R30 ;  /* 0x0000001e1f1f723e */ /* 0x000fc800000010ff */
[----:B------:R-:W-:Y:S02]  /*7b40*/  F2FP.BF16.F32.PACK_AB R21, R21, R20 ;  /* 0x000000141515723e */ /* 0x000fe400000010ff */
[----:B------:R-:W-:Y:S01]  /*7b50*/  F2FP.BF16.F32.PACK_AB R23, R23, R22 ;  /* 0x000000161717723e */ /* 0x000fe200000010ff */
[----:B------:R-:W-:-:S04]  /*7b60*/  DEPBAR.LE SB0, 0x0 ;  /* 0x000080000000791a */ /* 0x000fc80000000000 */
[----:B------:R-:W-:Y:S06]  /*7b70*/  BAR.SYNC.DEFER_BLOCKING 0x0 ;  /* 0x0000000000007b1d */ /* 0x000fec0000010000 */
[----:B------:R2:W-:Y:S04]  /*7b80*/  STS [R42], R29 ;  /* 0x0000001d2a007388 */ /* 0x0005e80000000800 */
[----:B------:R2:W-:Y:S04]  /*7b90*/  STS [R42+0x480], R31 ;  /* 0x0004801f2a007388 */ /* 0x0005e80000000800 */
[----:B------:R2:W-:Y:S04]  /*7ba0*/  STS [R42+0x40], R21 ;  /* 0x000040152a007388 */ /* 0x0005e80000000800 */
[----:B------:R2:W-:Y:S01]  /*7bb0*/  STS [R42+0x4c0], R23 ;  /* 0x0004c0172a007388 */ /* 0x0005e20000000800 */
[----:B------:R-:W-:Y:S06]  /*7bc0*/  BAR.SYNC.DEFER_BLOCKING 0x0 ;  /* 0x0000000000007b1d */ /* 0x000fec0000010000 */
[----:B--2---:R-:W-:Y:S05]  /*7bd0*/  @!P0 EXIT ;  /* 0x000000000000894d */ /* 0x004fea0003800000 */
[----:B------:R-:W1:Y:S01]  /*7be0*/  LDS.128 R4, [R0] ;  /* 0x0000000000047984 */ /* 0x000e620000000c00 */
[----:B------:R-:W2:Y:S01]  /*7bf0*/  LDC.64 R2, c[0x0][0x220] ;  /* 0x00008800ff027b82 */ /* 0x000ea20000000a00 */
[----:B------:R-:W-:-:S04]  /*7c00*/  IMAD R41, R40, 0x3000, R41 ;  /* 0x0000300028297824 */ /* 0x000fc800078e0229 */
[----:B--2---:R-:W-:-:S05]  /*7c10*/  IMAD.WIDE R2, R41, 0x2, R2 ;  /* 0x0000000229027825 */ /* 0x004fca00078e0202 */
[----:B-1----:R-:W-:Y:S01]  /*7c20*/  STG.E.128 desc[UR6][R2.64], R4 ;  /* 0x0000000402007986 */ /* 0x002fe2000c101d06 */
[----:B------:R-:W-:Y:S05]  /*7c30*/  EXIT ;  /* 0x000000000000794d */ /* 0x000fea0003800000 */
.L_x_0:
[----:B------:R-:W-:-:S00]  /*7c40*/  BRA `(.L_x_0) ;  /* 0xfffffffc00fc7947 */ /* 0x000fc0000383ffff */
[----:B------:R-:W-:-:S00]  /*7c50*/  NOP ;  /* 0x0000000000007918 */ /* 0x000fc00000000000 */
        /* <DEDUP_REMOVED lines=10> */
.L_x_1:


//--------------------- .nv.shared.triton_mm      --------------------------
	.section	.nv.shared.triton_mm,"aw",@nobits
	.sectionflags	@""
	.align	16
	.zero		1024


//--------------------- .nv.constant0.triton_mm   --------------------------
	.section	.nv.constant0.triton_mm,"a",@progbits
	.sectionflags	@""
	.align	4
.nv.constant0.triton_mm:
	.zero		556
